	.headerflags	@"EF_CUDA_TEXMODE_UNIFIED EF_CUDA_64BIT_ADDRESS EF_CUDA_ACCELERATORS EF_CUDA_SM90 EF_CUDA_VIRTUAL_SM(EF_CUDA_SM90)"
	.elftype	@"ET_EXEC"


//--------------------- .nv.info                  --------------------------
	.section	.nv.info,"",@"SHT_CUDA_INFO"
	.align	4


	//----- nvinfo : EIATTR_REGCOUNT
	.align		4
        /*0000*/ 	.byte	0x04, 0x2f
        /*0002*/ 	.short	(.L_1 - .L_0)
	.align		4
.L_0:
        /*0004*/ 	.word	index@(triton_poi_fused_cat_2)
        /*0008*/ 	.word	0x00000012


	//----- nvinfo : EIATTR_MIN_STACK_SIZE
	.align		4
.L_1:
        /*000c*/ 	.byte	0x04, 0x12
        /*000e*/ 	.short	(.L_3 - .L_2)
	.align		4
.L_2:
        /*0010*/ 	.word	index@(triton_poi_fused_cat_2)
        /*0014*/ 	.word	0x00000000


	//----- nvinfo : EIATTR_FRAME_SIZE
	.align		4
.L_3:
        /*0018*/ 	.byte	0x04, 0x11
        /*001a*/ 	.short	(.L_5 - .L_4)
	.align		4
.L_4:
        /*001c*/ 	.word	index@(triton_poi_fused_cat_2)
        /*0020*/ 	.word	0x00000000


	//----- nvinfo : EIATTR_MIN_STACK_SIZE
	.align		4
.L_5:
        /*0024*/ 	.byte	0x04, 0x12
        /*0026*/ 	.short	(.L_7 - .L_6)
	.align		4
.L_6:
        /*0028*/ 	.word	index@(triton_poi_fused_cat_2)
        /*002c*/ 	.word	0x00000000
.L_7:


//--------------------- .nv.info.triton_poi_fused_cat_2 --------------------------
	.section	.nv.info.triton_poi_fused_cat_2,"",@"SHT_CUDA_INFO"
	.sectionflags	@""
	.align	4


	//----- nvinfo : EIATTR_CUDA_API_VERSION
	.align		4
        /*0000*/ 	.byte	0x04, 0x37
        /*0002*/ 	.short	(.L_9 - .L_8)
.L_8:
        /*0004*/ 	.word	0x0000007c


	//----- nvinfo : EIATTR_KPARAM_INFO
	.align		4
.L_9:
        /*0008*/ 	.byte	0x04, 0x17
        /*000a*/ 	.short	(.L_11 - .L_10)
.L_10:
        /*000c*/ 	.word	0x00000000
        /*0010*/ 	.short	0x0004
        /*0012*/ 	.short	0x0020
        /*0014*/ 	.byte	0x00, 0xf0, 0x11, 0x00


	//----- nvinfo : EIATTR_KPARAM_INFO
	.align		4
.L_11:
        /*0018*/ 	.byte	0x04, 0x17
        /*001a*/ 	.short	(.L_13 - .L_12)
.L_12:
        /*001c*/ 	.word	0x00000000
        /*0020*/ 	.short	0x0003
        /*0022*/ 	.short	0x0018
        /*0024*/ 	.byte	0x00, 0xf4, 0x21, 0x00


	//----- nvinfo : EIATTR_KPARAM_INFO
	.align		4
.L_13:
        /*0028*/ 	.byte	0x04, 0x17
        /*002a*/ 	.short	(.L_15 - .L_14)
.L_14:
        /*002c*/ 	.word	0x00000000
        /*0030*/ 	.short	0x0002
        /*0032*/ 	.short	0x0010
        /*0034*/ 	.byte	0x00, 0xf4, 0x21, 0x00


	//----- nvinfo : EIATTR_KPARAM_INFO
	.align		4
.L_15:
        /*0038*/ 	.byte	0x04, 0x17
        /*003a*/ 	.short	(.L_17 - .L_16)
.L_16:
        /*003c*/ 	.word	0x00000000
        /*0040*/ 	.short	0x0001
        /*0042*/ 	.short	0x0008
        /*0044*/ 	.byte	0x00, 0xf4, 0x21, 0x00


	//----- nvinfo : EIATTR_KPARAM_INFO
	.align		4
.L_17:
        /*0048*/ 	.byte	0x04, 0x17
        /*004a*/ 	.short	(.L_19 - .L_18)
.L_18:
        /*004c*/ 	.word	0x00000000
        /*0050*/ 	.short	0x0000
        /*0052*/ 	.short	0x0000
        /*0054*/ 	.byte	0x00, 0xf4, 0x21, 0x00


	//----- nvinfo : EIATTR_SPARSE_MMA_MASK
	.align		4
.L_19:
        /*0058*/ 	.byte	0x03, 0x50
        /*005a*/ 	.short	0x0000


	//----- nvinfo : EIATTR_MAXREG_COUNT
	.align		4
        /*005c*/ 	.byte	0x03, 0x1b
        /*005e*/ 	.short	0x00ff


	//----- nvinfo : EIATTR_EXIT_INSTR_OFFSETS
	.align		4
        /*0060*/ 	.byte	0x04, 0x1c
        /*0062*/ 	.short	(.L_21 - .L_20)


	//   ....[0]....
.L_20:
        /*0064*/ 	.word	0x000002f0


	//   ....[1]....
        /*0068*/ 	.word	0x00000310


	//----- nvinfo : EIATTR_REQNTID
	.align		4
.L_21:
        /*006c*/ 	.byte	0x04, 0x10
        /*006e*/ 	.short	(.L_23 - .L_22)
.L_22:
        /*0070*/ 	.word	0x00000080
        /*0074*/ 	.word	0x00000001
        /*0078*/ 	.word	0x00000001


	//----- nvinfo : EIATTR_CBANK_PARAM_SIZE
	.align		4
.L_23:
        /*007c*/ 	.byte	0x03, 0x19
        /*007e*/ 	.short	0x0024


	//----- nvinfo : EIATTR_PARAM_CBANK
	.align		4
        /*0080*/ 	.byte	0x04, 0x0a
        /*0082*/ 	.short	(.L_25 - .L_24)
	.align		4
.L_24:
        /*0084*/ 	.word	index@(.nv.constant0.triton_poi_fused_cat_2)
        /*0088*/ 	.short	0x0210
        /*008a*/ 	.short	0x0024


	//----- nvinfo : EIATTR_SW_WAR
	.align		4
.L_25:
        /*008c*/ 	.byte	0x04, 0x36
        /*008e*/ 	.short	(.L_27 - .L_26)
.L_26:
        /*0090*/ 	.word	0x00000008
.L_27:


//--------------------- .nv.callgraph             --------------------------
	.section	.nv.callgraph,"",@"SHT_CUDA_CALLGRAPH"
	.align	4
	.sectionentsize	8
	.align		4
        /*0000*/ 	.word	0x00000000
	.align		4
        /*0004*/ 	.word	0xffffffff
	.align		4
        /*0008*/ 	.word	0x00000000
	.align		4
        /*000c*/ 	.word	0xfffffffe
	.align		4
        /*0010*/ 	.word	0x00000000
	.align		4
        /*0014*/ 	.word	0xfffffffd
	.align		4
        /*0018*/ 	.word	0x00000000
	.align		4
        /*001c*/ 	.word	0xfffffffc


//--------------------- .text.triton_poi_fused_cat_2 --------------------------
	.section	.text.triton_poi_fused_cat_2,"ax",@progbits
	.align	128
        .global         triton_poi_fused_cat_2
        .type           triton_poi_fused_cat_2,@function
        .size           triton_poi_fused_cat_2,(.L_x_1 - triton_poi_fused_cat_2)
        .other          triton_poi_fused_cat_2,@"STO_CUDA_ENTRY STV_DEFAULT"
triton_poi_fused_cat_2:
.text.triton_poi_fused_cat_2:
[----:B------:R-:W0:Y:S02]  /*0000*/  LDC R1, c[0x0][0x28] ;  /* 0x00000a00ff017b82 */ /* 0x000e240000000800 */
[----:B------:R-:W1:Y:S01]  /*0010*/  S2R R0, SR_TID.X ;  /* 0x0000000000007919 */ /* 0x000e620000002100 */
[----:B------:R-:W2:Y:S01]  /*0020*/  LDC.64 R4, c[0x0][0x218] ;  /* 0x00008600ff047b82 */ /* 0x000ea20000000a00 */
[----:B------:R-:W-:Y:S01]  /*0030*/  IMAD.MOV.U32 R12, RZ, RZ, RZ ;  /* 0x000000ffff0c7224 */ /* 0x000fe200078e00ff */
[----:B------:R-:W-:Y:S01]  /*0040*/  ULDC.64 UR4, c[0x0][0x208] ;  /* 0x0000820000047ab9 */ /* 0x000fe20000000a00 */
[----:B------:R-:W3:Y:S01]  /*0050*/  S2R R3, SR_CTAID.X ;  /* 0x0000000000037919 */ /* 0x000ee20000002500 */
[----:B-1----:R-:W-:Y:S02]  /*0060*/  LOP3.LUT R0, R0, 0x7f, RZ, 0xc0, !PT ;  /* 0x0000007f00007812 */ /* 0x002fe400078ec0ff */
[----:B---3--:R-:W-:-:S03]  /*0070*/  SHF.R.S32.HI R2, RZ, 0x18, R3 ;  /* 0x00000018ff027819 */ /* 0x008fc60000011403 */
[----:B------:R-:W-:Y:S01]  /*0080*/  IMAD R0, R3, 0x80, R0 ;  /* 0x0000008003007824 */ /* 0x000fe200078e0200 */
[----:B------:R-:W-:-:S03]  /*0090*/  SGXT R3, R2, 0x1 ;  /* 0x000000010203781a */ /* 0x000fc60000000200 */
[C---:B------:R-:W-:Y:S01]  /*00a0*/  IMAD.HI R9, R0.reuse, 0x2aaaaaab, RZ ;  /* 0x2aaaaaab00097827 */ /* 0x040fe200078e02ff */
[----:B------:R-:W-:Y:S02]  /*00b0*/  ISETP.GE.AND P0, PT, R0, 0x300, PT ;  /* 0x000003000000780c */ /* 0x000fe40003f06270 */
[----:B------:R-:W-:Y:S02]  /*00c0*/  LEA.HI R6, R3, R0, RZ, 0x4 ;  /* 0x0000000003067211 */ /* 0x000fe400078f20ff */
[----:B------:R-:W1:Y:S02]  /*00d0*/  LDC.64 R2, c[0x0][0x220] ;  /* 0x00008800ff027b82 */ /* 0x000e640000000a00 */
[----:B------:R-:W-:Y:S02]  /*00e0*/  SHF.R.S32.HI R8, RZ, 0x4, R6 ;  /* 0x00000004ff087819 */ /* 0x000fe40000011406 */
[----:B------:R-:W-:-:S03]  /*00f0*/  LOP3.LUT R11, R6, 0xfffffff0, RZ, 0xc0, !PT ;  /* 0xfffffff0060b7812 */ /* 0x000fc600078ec0ff */
[----:B------:R-:W-:-:S05]  /*0100*/  IMAD.HI R7, R8, 0x2aaaaaab, RZ ;  /* 0x2aaaaaab08077827 */ /* 0x000fca00078e02ff */
[----:B------:R-:W-:-:S04]  /*0110*/  SHF.R.U32.HI R10, RZ, 0x1, R7 ;  /* 0x00000001ff0a7819 */ /* 0x000fc80000011607 */
[----:B------:R-:W-:Y:S02]  /*0120*/  LEA.HI R13, R7, R10, RZ, 0x1 ;  /* 0x0000000a070d7211 */ /* 0x000fe400078f08ff */
[----:B------:R-:W-:Y:S01]  /*0130*/  SHF.R.U32.HI R10, RZ, 0x1f, R9 ;  /* 0x0000001fff0a7819 */ /* 0x000fe20000011609 */
[----:B------:R-:W3:Y:S02]  /*0140*/  LDC.64 R6, c[0x0][0x210] ;  /* 0x00008400ff067b82 */ /* 0x000ee40000000a00 */
[----:B------:R-:W-:Y:S01]  /*0150*/  IMAD R13, R13, -0xc, R8 ;  /* 0xfffffff40d0d7824 */ /* 0x000fe200078e0208 */
[----:B------:R-:W-:Y:S01]  /*0160*/  LEA.HI.SX32 R9, R9, R10, 0x1b ;  /* 0x0000000a09097211 */ /* 0x000fe200078fdaff */
[----:B------:R-:W-:Y:S02]  /*0170*/  IMAD.IADD R8, R0, 0x1, -R11 ;  /* 0x0000000100087824 */ /* 0x000fe400078e0a0b */
[C---:B------:R-:W-:Y:S01]  /*0180*/  VIADD R11, R13.reuse, 0xfffffff8 ;  /* 0xfffffff80d0b7836 */ /* 0x040fe20000000000 */
[----:B------:R-:W-:Y:S01]  /*0190*/  ISETP.GT.AND P3, PT, R13, 0x7, !P0 ;  /* 0x000000070d00780c */ /* 0x000fe20004764270 */
[----:B------:R-:W-:Y:S01]  /*01a0*/  IMAD R10, R9, 0x40, R8 ;  /* 0x00000040090a7824 */ /* 0x000fe200078e0208 */
[----:B------:R-:W-:Y:S01]  /*01b0*/  ISETP.GE.AND P1, PT, R13, 0x8, PT ;  /* 0x000000080d00780c */ /* 0x000fe20003f26270 */
[----:B-1----:R-:W-:-:S03]  /*01c0*/  IMAD.WIDE R2, R11, 0x4, R2 ;  /* 0x000000040b027825 */ /* 0x002fc600078e0202 */
[----:B------:R-:W-:Y:S01]  /*01d0*/  ISETP.LT.AND P2, PT, R0, 0x300, !P1 ;  /* 0x000003000000780c */ /* 0x000fe20004f41270 */
[----:B------:R-:W-:Y:S01]  /*01e0*/  IMAD R15, R11, 0x10, R10 ;  /* 0x000000100b0f7824 */ /* 0x000fe200078e020a */
[----:B------:R-:W-:Y:S01]  /*01f0*/  CS2R R10, SRZ ;  /* 0x00000000000a7805 */ /* 0x000fe2000001ff00 */
[----:B------:R-:W-:Y:S02]  /*0200*/  IMAD R8, R9, -0xc0, R0 ;  /* 0xffffff4009087824 */ /* 0x000fe400078e0200 */
[----:B--2---:R-:W-:Y:S02]  /*0210*/  IMAD.WIDE R4, R15, 0x4, R4 ;  /* 0x000000040f047825 */ /* 0x004fe400078e0204 */
[----:B------:R-:W2:Y:S02]  /*0220*/  @P3 LDG.E.EL R12, desc[UR4][R2.64] ;  /* 0x00000004020c3981 */ /* 0x000ea4000c2e1900 */
[----:B------:R-:W-:Y:S02]  /*0230*/  IMAD R9, R9, 0x80, R8 ;  /* 0x0000008009097824 */ /* 0x000fe400078e0208 */
[----:B------:R-:W4:Y:S02]  /*0240*/  @P3 LDG.E R11, desc[UR4][R4.64] ;  /* 0x00000004040b3981 */ /* 0x000f24000c1e1900 */
[----:B---3--:R-:W-:-:S02]  /*0250*/  IMAD.WIDE R6, R9, 0x4, R6 ;  /* 0x0000000409067825 */ /* 0x008fc400078e0206 */
[----:B------:R-:W1:Y:S03]  /*0260*/  LDC.64 R8, c[0x0][0x228] ;  /* 0x00008a00ff087b82 */ /* 0x000e660000000a00 */
[----:B------:R-:W3:Y:S01]  /*0270*/  @P2 LDG.E R10, desc[UR4][R6.64] ;  /* 0x00000004060a2981 */ /* 0x000ee2000c1e1900 */
[----:B-1----:R-:W-:Y:S01]  /*0280*/  IMAD.WIDE R8, R0, 0x4, R8 ;  /* 0x0000000400087825 */ /* 0x002fe200078e0208 */
[----:B--2---:R-:W-:Y:S02]  /*0290*/  SEL R12, R12, RZ, P3 ;  /* 0x000000ff0c0c7207 */ /* 0x004fe40001800000 */
[----:B----4-:R-:W-:-:S04]  /*02a0*/  SEL R11, R11, RZ, P3 ;  /* 0x000000ff0b0b7207 */ /* 0x010fc80001800000 */
[C---:B------:R-:W-:Y:S01]  /*02b0*/  FSETP.GEU.AND P3, PT, R11.reuse, -R12, PT ;  /* 0x8000000c0b00720b */ /* 0x040fe20003f6e000 */
[----:B------:R-:W-:Y:S01]  /*02c0*/  FADD R12, R11, R12 ;  /* 0x0000000c0b0c7221 */ /* 0x000fe20000000000 */
[----:B---3--:R-:W-:-:S04]  /*02d0*/  SEL R11, R10, RZ, P2 ;  /* 0x000000ff0a0b7207 */ /* 0x008fc80001000000 */
[----:B------:R-:W-:Y:S01]  /*02e0*/  @P1 FSEL R11, R12, RZ, P3 ;  /* 0x000000ff0c0b1208 */ /* 0x000fe20001800000 */
[----:B------:R-:W-:Y:S06]  /*02f0*/  @P0 EXIT ;  /* 0x000000000000094d */ /* 0x000fec0003800000 */
[----:B------:R-:W-:Y:S01]  /*0300*/  STG.E desc[UR4][R8.64], R11 ;  /* 0x0000000b08007986 */ /* 0x000fe2000c101904 */
[----:B------:R-:W-:Y:S05]  /*0310*/  EXIT ;  /* 0x000000000000794d */ /* 0x000fea0003800000 */
.L_x_0:
[----:B------:R-:W-:-:S00]  /*0320*/  BRA `(.L_x_0) ;  /* 0xfffffffc00fc7947 */ /* 0x000fc0000383ffff */
[----:B------:R-:W-:-:S00]  /*0330*/  NOP ;  /* 0x0000000000007918 */ /* 0x000fc00000000000 */
        /* <DEDUP_REMOVED lines=12> */
.L_x_1:


//--------------------- .nv.constant0.triton_poi_fused_cat_2 --------------------------
	.section	.nv.constant0.triton_poi_fused_cat_2,"a",@progbits
	.sectionflags	@""
	.align	4
.nv.constant0.triton_poi_fused_cat_2:
	.zero		564
